//
// Generated by NVIDIA NVVM Compiler
//
// Compiler Build ID: CL-36424714
// Cuda compilation tools, release 13.0, V13.0.88
// Based on NVVM 20.0.0
//

.version 9.0
.target sm_100
.address_size 64

	// .globl	_Z6vecAddPdS_S_i
.extern .func  (.param .b32 func_retval0) vprintf
(
	.param .b64 vprintf_param_0,
	.param .b64 vprintf_param_1
)
;
.global .align 1 .b8 $str[7] = {73, 68, 32, 37, 100, 10};

.visible .entry _Z6vecAddPdS_S_i(
	.param .u64 .ptr .align 1 _Z6vecAddPdS_S_i_param_0,
	.param .u64 .ptr .align 1 _Z6vecAddPdS_S_i_param_1,
	.param .u64 .ptr .align 1 _Z6vecAddPdS_S_i_param_2,
	.param .u32 _Z6vecAddPdS_S_i_param_3
)
{
	.local .align 8 .b8 	__local_depot0[8];
	.reg .b64 	%SP;
	.reg .b64 	%SPL;
	.reg .pred 	%p<3>;
	.reg .b32 	%r<9>;
	.reg .b64 	%rd<15>;
	.reg .b64 	%fd<4>;

	mov.u64 	%SPL, __local_depot0;
	cvta.local.u64 	%SP, %SPL;
	ld.param.u64 	%rd1, [_Z6vecAddPdS_S_i_param_0];
	ld.param.u64 	%rd2, [_Z6vecAddPdS_S_i_param_1];
	ld.param.u64 	%rd3, [_Z6vecAddPdS_S_i_param_2];
	ld.param.u32 	%r2, [_Z6vecAddPdS_S_i_param_3];
	mov.u32 	%r3, %ctaid.x;
	mov.u32 	%r4, %ntid.x;
	mov.u32 	%r5, %tid.x;
	mad.lo.s32 	%r1, %r3, %r4, %r5;
	setp.ne.s32 	%p1, %r1, 10;
	@%p1 bra 	$L__BB0_2;
	add.u64 	%rd4, %SP, 0;
	add.u64 	%rd5, %SPL, 0;
	mov.b32 	%r6, 10;
	st.local.u32 	[%rd5], %r6;
	mov.u64 	%rd6, $str;
	cvta.global.u64 	%rd7, %rd6;
	{ // callseq 0, 0
	.param .b64 param0;
	st.param.b64 	[param0], %rd7;
	.param .b64 param1;
	st.param.b64 	[param1], %rd4;
	.param .b32 retval0;
	call.uni (retval0), 
	vprintf, 
	(
	param0, 
	param1
	);
	ld.param.b32 	%r7, [retval0];
	} // callseq 0
$L__BB0_2:
	setp.ge.s32 	%p2, %r1, %r2;
	@%p2 bra 	$L__BB0_4;
	cvta.to.global.u64 	%rd8, %rd1;
	mul.wide.s32 	%rd9, %r1, 8;
	add.s64 	%rd10, %rd8, %rd9;
	ld.global.f64 	%fd1, [%rd10];
	cvta.to.global.u64 	%rd11, %rd2;
	add.s64 	%rd12, %rd11, %rd9;
	ld.global.f64 	%fd2, [%rd12];
	add.f64 	%fd3, %fd1, %fd2;
	cvta.to.global.u64 	%rd13, %rd3;
	add.s64 	%rd14, %rd13, %rd9;
	st.global.f64 	[%rd14], %fd3;
$L__BB0_4:
	ret;

}


// ===== COMPILED SASS (sm_100) =====

	.target	sm_100

	.elftype	@"ET_EXEC"


//--------------------- .note.nv.tkinfo           --------------------------
	.section	.note.nv.tkinfo,"",@"SHT_NOTE"
	.sectionflags	@"SHF_NOTE_NV_TKINFO"
	.tkinfo
        /*0018*/ 	.word	0x00000002
        /*0030*/ 	.string	""
        /*0030*/ 	.string	"ptxas"
        /*0030*/ 	.string	"Cuda compilation tools, release 13.0, V13.0.88"
        /*0030*/ 	.string	"Build cuda_13.0.r13.0/compiler.36424714_0"
        /*0030*/ 	.string	"-arch sm_100 -m 64 "



//--------------------- .note.nv.cuinfo           --------------------------
	.section	.note.nv.cuinfo,"",@"SHT_NOTE"
	.sectionflags	@"SHF_NOTE_NV_CUINFO"
        /*0018*/ 	.short	0x0002
        /*001a*/ 	.short	0x0064
        /*001c*/ 	.short	0x0082
	.zero		2


//--------------------- .nv.info                  --------------------------
	.section	.nv.info,"",@"SHT_CUDA_INFO"
	.align	4


	//----- nvinfo : EIATTR_REGCOUNT
	.align		4
        /*0000*/ 	.byte	0x04, 0x2f
        /*0002*/ 	.short	(.L_2 - .L_1)
	.align		4
.L_1:
        /*0004*/ 	.word	index@(_Z6vecAddPdS_S_i)
        /*0008*/ 	.word	0x00000018


	//----- nvinfo : EIATTR_FRAME_SIZE
	.align		4
.L_2:
        /*000c*/ 	.byte	0x04, 0x11
        /*000e*/ 	.short	(.L_4 - .L_3)
	.align		4
.L_3:
        /*0010*/ 	.word	index@(_Z6vecAddPdS_S_i)
        /*0014*/ 	.word	0x00000008


	//----- nvinfo : EIATTR_MIN_STACK_SIZE
	.align		4
.L_4:
        /*0018*/ 	.byte	0x04, 0x12
        /*001a*/ 	.short	(.L_6 - .L_5)
	.align		4
.L_5:
        /*001c*/ 	.word	index@(_Z6vecAddPdS_S_i)
        /*0020*/ 	.word	0x00000008
.L_6:


//--------------------- .nv.compat                --------------------------
	.section	.nv.compat,"",@"SHT_CUDA_COMPAT_INFO"
	.align	4
        /*0000*/ 	.byte	0x02, 0x09, 0x00, 0x00, 0x02, 0x02, 0x01, 0x00, 0x02, 0x05, 0x05, 0x00, 0x03, 0x07, 0x01, 0x01
        /*0010*/ 	.byte	0x02, 0x03, 0x00, 0x00, 0x02, 0x06, 0x01, 0x00, 0x04, 0x0b, 0x08, 0x00, 0x01, 0x00, 0x00, 0x00
        /*0020*/ 	.byte	0x00, 0x00, 0x00, 0x00


//--------------------- .nv.info._Z6vecAddPdS_S_i --------------------------
	.section	.nv.info._Z6vecAddPdS_S_i,"",@"SHT_CUDA_INFO"
	.sectionflags	@""
	.align	4


	//----- nvinfo : EIATTR_CUDA_API_VERSION
	.align		4
        /*0000*/ 	.byte	0x04, 0x37
        /*0002*/ 	.short	(.L_8 - .L_7)
.L_7:
        /*0004*/ 	.word	0x00000082


	//----- nvinfo : EIATTR_KPARAM_INFO
	.align		4
.L_8:
        /*0008*/ 	.byte	0x04, 0x17
        /*000a*/ 	.short	(.L_10 - .L_9)
.L_9:
        /*000c*/ 	.word	0x00000000
        /*0010*/ 	.short	0x0003
        /*0012*/ 	.short	0x0018
        /*0014*/ 	.byte	0x00, 0xf0, 0x11, 0x00


	//----- nvinfo : EIATTR_KPARAM_INFO
	.align		4
.L_10:
        /*0018*/ 	.byte	0x04, 0x17
        /*001a*/ 	.short	(.L_12 - .L_11)
.L_11:
        /*001c*/ 	.word	0x00000000
        /*0020*/ 	.short	0x0002
        /*0022*/ 	.short	0x0010
        /*0024*/ 	.byte	0x00, 0xf5, 0x21, 0x00


	//----- nvinfo : EIATTR_KPARAM_INFO
	.align		4
.L_12:
        /*0028*/ 	.byte	0x04, 0x17
        /*002a*/ 	.short	(.L_14 - .L_13)
.L_13:
        /*002c*/ 	.word	0x00000000
        /*0030*/ 	.short	0x0001
        /*0032*/ 	.short	0x0008
        /*0034*/ 	.byte	0x00, 0xf5, 0x21, 0x00


	//----- nvinfo : EIATTR_KPARAM_INFO
	.align		4
.L_14:
        /*0038*/ 	.byte	0x04, 0x17
        /*003a*/ 	.short	(.L_16 - .L_15)
.L_15:
        /*003c*/ 	.word	0x00000000
        /*0040*/ 	.short	0x0000
        /*0042*/ 	.short	0x0000
        /*0044*/ 	.byte	0x00, 0xf5, 0x21, 0x00


	//----- nvinfo : EIATTR_SPARSE_MMA_MASK
	.align		4
.L_16:
        /*0048*/ 	.byte	0x03, 0x50
        /*004a*/ 	.short	0x0000


	//----- nvinfo : EIATTR_MAXREG_COUNT
	.align		4
        /*004c*/ 	.byte	0x03, 0x1b
        /*004e*/ 	.short	0x00ff


	//----- nvinfo : EIATTR_EXTERNS
	.align		4
        /*0050*/ 	.byte	0x04, 0x0f
        /*0052*/ 	.short	(.L_18 - .L_17)


	//   ....[0]....
	.align		4
.L_17:
        /*0054*/ 	.word	index@(vprintf)


	//----- nvinfo : EIATTR_MERCURY_ISA_VERSION
	.align		4
.L_18:
        /*0058*/ 	.byte	0x03, 0x5f
        /*005a*/ 	.short	0x0101


	//----- nvinfo : EIATTR_VRC_CTA_INIT_COUNT
	.align		4
        /*005c*/ 	.byte	0x02, 0x4a
	.zero		1
	.zero		1


	//----- nvinfo : EIATTR_SYSCALL_OFFSETS
	.align		4
        /*0060*/ 	.byte	0x04, 0x46
        /*0062*/ 	.short	(.L_20 - .L_19)


	//   ....[0]....
.L_19:
        /*0064*/ 	.word	0x00000150


	//----- nvinfo : EIATTR_EXIT_INSTR_OFFSETS
	.align		4
.L_20:
        /*0068*/ 	.byte	0x04, 0x1c
        /*006a*/ 	.short	(.L_22 - .L_21)


	//   ....[0]....
.L_21:
        /*006c*/ 	.word	0x00000190


	//   ....[1]....
        /*0070*/ 	.word	0x00000250


	//----- nvinfo : EIATTR_CRS_STACK_SIZE
	.align		4
.L_22:
        /*0074*/ 	.byte	0x04, 0x1e
        /*0076*/ 	.short	(.L_24 - .L_23)
.L_23:
        /*0078*/ 	.word	0x00000000


	//----- nvinfo : EIATTR_CBANK_PARAM_SIZE
	.align		4
.L_24:
        /*007c*/ 	.byte	0x03, 0x19
        /*007e*/ 	.short	0x001c


	//----- nvinfo : EIATTR_PARAM_CBANK
	.align		4
        /*0080*/ 	.byte	0x04, 0x0a
        /*0082*/ 	.short	(.L_26 - .L_25)
	.align		4
.L_25:
        /*0084*/ 	.word	index@(.nv.constant0._Z6vecAddPdS_S_i)
        /*0088*/ 	.short	0x0380
        /*008a*/ 	.short	0x001c


	//----- nvinfo : EIATTR_SW_WAR
	.align		4
.L_26:
        /*008c*/ 	.byte	0x04, 0x36
        /*008e*/ 	.short	(.L_28 - .L_27)
.L_27:
        /*0090*/ 	.word	0x00000008
.L_28:


//--------------------- .nv.callgraph             --------------------------
	.section	.nv.callgraph,"",@"SHT_CUDA_CALLGRAPH"
	.align	4
	.sectionentsize	8
	.align		4
        /*0000*/ 	.word	0x00000000
	.align		4
        /*0004*/ 	.word	0xffffffff
	.align		4
        /*0008*/ 	.word	index@(_Z6vecAddPdS_S_i)
	.align		4
        /*000c*/ 	.word	index@(vprintf)
	.align		4
        /*0010*/ 	.word	0x00000000
	.align		4
        /*0014*/ 	.word	0xfffffffe
	.align		4
        /*0018*/ 	.word	0x00000000
	.align		4
        /*001c*/ 	.word	0xfffffffd
	.align		4
        /*0020*/ 	.word	0x00000000
	.align		4
        /*0024*/ 	.word	0xfffffffc


//--------------------- .nv.constant4             --------------------------
	.section	.nv.constant4,"a",@progbits
	.align	8
	.align		8
.nv.constant4:
        /*0000*/ 	.dword	vprintf
	.align		8
        /*0008*/ 	.dword	$str


//--------------------- .text._Z6vecAddPdS_S_i    --------------------------
	.section	.text._Z6vecAddPdS_S_i,"ax",@progbits
	.align	128
        .global         _Z6vecAddPdS_S_i
        .type           _Z6vecAddPdS_S_i,@function
        .size           _Z6vecAddPdS_S_i,(.L_x_3 - _Z6vecAddPdS_S_i)
        .other          _Z6vecAddPdS_S_i,@"STO_CUDA_ENTRY STV_DEFAULT"
_Z6vecAddPdS_S_i:
.text._Z6vecAddPdS_S_i:
[----:B------:R-:W0:Y:S01]  /*0000*/  LDC R1, c[0x0][0x37c] ;  /* 0x0000df00ff017b82 */ /* 0x000e220000000800 */
[----:B------:R-:W1:Y:S01]  /*0010*/  S2R R3, SR_TID.X ;  /* 0x0000000000037919 */ /* 0x000e620000002100 */
[----:B------:R-:W2:Y:S06]  /*0020*/  LDCU UR5, c[0x0][0x2fc] ;  /* 0x00005f80ff0577ac */ /* 0x000eac0008000800 */
[----:B------:R-:W1:Y:S01]  /*0030*/  S2UR UR6, SR_CTAID.X ;  /* 0x00000000000679c3 */ /* 0x000e620000002500 */
[----:B0-----:R-:W-:Y:S01]  /*0040*/  VIADD R1, R1, 0xfffffff8 ;  /* 0xfffffff801017836 */ /* 0x001fe20000000000 */
[----:B------:R-:W-:Y:S01]  /*0050*/  BSSY.RECONVERGENT B6, `(.L_x_0) ;  /* 0x0000011000067945 */ /* 0x000fe20003800200 */
[----:B------:R-:W0:Y:S05]  /*0060*/  LDCU UR4, c[0x0][0x2f8] ;  /* 0x00005f00ff0477ac */ /* 0x000e2a0008000800 */
[----:B------:R-:W1:Y:S01]  /*0070*/  LDC R16, c[0x0][0x360] ;  /* 0x0000d800ff107b82 */ /* 0x000e620000000800 */
[----:B0-----:R-:W-:-:S04]  /*0080*/  IADD3 R6, P1, PT, R1, UR4, RZ ;  /* 0x0000000401067c10 */ /* 0x001fc8000ff3e0ff */
[----:B--2---:R-:W-:Y:S01]  /*0090*/  IADD3.X R7, PT, PT, RZ, UR5, RZ, P1, !PT ;  /* 0x00000005ff077c10 */ /* 0x004fe20008ffe4ff */
[----:B-1----:R-:W-:-:S05]  /*00a0*/  IMAD R16, R16, UR6, R3 ;  /* 0x0000000610107c24 */ /* 0x002fca000f8e0203 */
[----:B------:R-:W-:-:S13]  /*00b0*/  ISETP.NE.AND P0, PT, R16, 0xa, PT ;  /* 0x0000000a1000780c */ /* 0x000fda0003f05270 */
[----:B------:R-:W-:Y:S05]  /*00c0*/  @P0 BRA `(.L_x_1) ;  /* 0x0000000000240947 */ /* 0x000fea0003800000 */
[----:B------:R-:W-:Y:S01]  /*00d0*/  IMAD.MOV.U32 R8, RZ, RZ, 0xa ;  /* 0x0000000aff087424 */ /* 0x000fe200078e00ff */
[----:B------:R-:W-:Y:S01]  /*00e0*/  MOV R0, 0x0 ;  /* 0x0000000000007802 */ /* 0x000fe20000000f00 */
[----:B------:R-:W0:Y:S03]  /*00f0*/  LDCU.64 UR4, c[0x4][0x8] ;  /* 0x01000100ff0477ac */ /* 0x000e260008000a00 */
[----:B------:R1:W-:Y:S01]  /*0100*/  STL [R1], R8 ;  /* 0x0000000801007387 */ /* 0x0003e20000100800 */
[----:B------:R1:W2:Y:S01]  /*0110*/  LDC.64 R2, c[0x4][R0] ;  /* 0x0100000000027b82 */ /* 0x0002a20000000a00 */
[----:B0-----:R-:W-:Y:S01]  /*0120*/  MOV R4, UR4 ;  /* 0x0000000400047c02 */ /* 0x001fe20008000f00 */
[----:B-1----:R-:W-:-:S07]  /*0130*/  IMAD.U32 R5, RZ, RZ, UR5 ;  /* 0x00000005ff057e24 */ /* 0x002fce000f8e00ff */
[----:B------:R-:W-:-:S07]  /*0140*/  LEPC R20, `(.L_x_1) ;  /* 0x000000001014794e */ /* 0x000fce0000000000 */
[----:B--2---:R-:W-:Y:S05]  /*0150*/  CALL.ABS.NOINC R2 ;  /* 0x0000000002007343 */ /* 0x004fea0003c00000 */
.L_x_1:
[----:B------:R-:W-:Y:S05]  /*0160*/  BSYNC.RECONVERGENT B6 ;  /* 0x0000000000067941 */ /* 0x000fea0003800200 */
.L_x_0:
[----:B------:R-:W0:Y:S02]  /*0170*/  LDCU UR4, c[0x0][0x398] ;  /* 0x00007300ff0477ac */ /* 0x000e240008000800 */
[----:B0-----:R-:W-:-:S13]  /*0180*/  ISETP.GE.AND P0, PT, R16, UR4, PT ;  /* 0x0000000410007c0c */ /* 0x001fda000bf06270 */
[----:B------:R-:W-:Y:S05]  /*0190*/  @P0 EXIT ;  /* 0x000000000000094d */ /* 0x000fea0003800000 */
[----:B------:R-:W0:Y:S01]  /*01a0*/  LDC.64 R2, c[0x0][0x380] ;  /* 0x0000e000ff027b82 */ /* 0x000e220000000a00 */
[----:B------:R-:W1:Y:S07]  /*01b0*/  LDCU.64 UR4, c[0x0][0x358] ;  /* 0x00006b00ff0477ac */ /* 0x000e6e0008000a00 */
[----:B------:R-:W2:Y:S08]  /*01c0*/  LDC.64 R4, c[0x0][0x388] ;  /* 0x0000e200ff047b82 */ /* 0x000eb00000000a00 */
[----:B------:R-:W3:Y:S01]  /*01d0*/  LDC.64 R8, c[0x0][0x390] ;  /* 0x0000e400ff087b82 */ /* 0x000ee20000000a00 */
[----:B0-----:R-:W-:-:S06]  /*01e0*/  IMAD.WIDE R2, R16, 0x8, R2 ;  /* 0x0000000810027825 */ /* 0x001fcc00078e0202 */
[----:B-1----:R-:W4:Y:S01]  /*01f0*/  LDG.E.64 R2, desc[UR4][R2.64] ;  /* 0x0000000402027981 */ /* 0x002f22000c1e1b00 */
[----:B--2---:R-:W-:-:S06]  /*0200*/  IMAD.WIDE R4, R16, 0x8, R4 ;  /* 0x0000000810047825 */ /* 0x004fcc00078e0204 */
[----:B------:R-:W4:Y:S01]  /*0210*/  LDG.E.64 R4, desc[UR4][R4.64] ;  /* 0x0000000404047981 */ /* 0x000f22000c1e1b00 */
[----:B---3--:R-:W-:Y:S01]  /*0220*/  IMAD.WIDE R16, R16, 0x8, R8 ;  /* 0x0000000810107825 */ /* 0x008fe200078e0208 */
[----:B----4-:R-:W-:-:S07]  /*0230*/  DADD R6, R2, R4 ;  /* 0x0000000002067229 */ /* 0x010fce0000000004 */
[----:B------:R-:W-:Y:S01]  /*0240*/  STG.E.64 desc[UR4][R16.64], R6 ;  /* 0x0000000610007986 */ /* 0x000fe2000c101b04 */
[----:B------:R-:W-:Y:S05]  /*0250*/  EXIT ;  /* 0x000000000000794d */ /* 0x000fea0003800000 */
.L_x_2:
[----:B------:R-:W-:-:S00]  /*0260*/  BRA `(.L_x_2) ;  /* 0xfffffffc00fc7947 */ /* 0x000fc0000383ffff */
[----:B------:R-:W-:-:S00]  /*0270*/  NOP ;  /* 0x0000000000007918 */ /* 0x000fc00000000000 */
        /* <DEDUP_REMOVED lines=8> */
.L_x_3:


//--------------------- .nv.global.init           --------------------------
	.section	.nv.global.init,"aw",@progbits
.nv.global.init:
	.type		$str,@object
	.size		$str,(.L_0 - $str)
$str:
        /*0000*/ 	.byte	0x49, 0x44, 0x20, 0x25, 0x64, 0x0a, 0x00
.L_0:


//--------------------- .nv.shared.reserved.0     --------------------------
	.section	.nv.shared.reserved.0,"aw",@nobits
	.weak		__nv_reservedSMEM_offset_0_alias
	.size		__nv_reservedSMEM_offset_0_alias, 0, 64
	.other		__nv_reservedSMEM_offset_0_alias,@"STO_CUDA_RESERVED_SHARED STV_DEFAULT"
__nv_reservedSMEM_offset_0_alias:
	.zero		0
	.zero		64


//--------------------- .nv.constant0._Z6vecAddPdS_S_i --------------------------
	.section	.nv.constant0._Z6vecAddPdS_S_i,"a",@progbits
	.sectionflags	@""
	.align	4
.nv.constant0._Z6vecAddPdS_S_i:
	.zero		924


//--------------------- SYMBOLS --------------------------

	.type		.nv.reservedSmem.offset0,@object
	.size		.nv.reservedSmem.offset0,0x4
	.type		vprintf,@function
